//
// Generated by NVIDIA NVVM Compiler
//
// Compiler Build ID: CL-36424714
// Cuda compilation tools, release 13.0, V13.0.88
// Based on NVVM 20.0.0
//

.version 9.0
.target sm_100
.address_size 64

	// .globl	_Z10FD_kernel1PfS_fi
// _ZZ10FD_kernel2PfS_fiE5s_phi has been demoted

.visible .entry _Z10FD_kernel1PfS_fi(
	.param .u64 .ptr .align 1 _Z10FD_kernel1PfS_fi_param_0,
	.param .u64 .ptr .align 1 _Z10FD_kernel1PfS_fi_param_1,
	.param .f32 _Z10FD_kernel1PfS_fi_param_2,
	.param .u32 _Z10FD_kernel1PfS_fi_param_3
)
{
	.reg .pred 	%p<4>;
	.reg .b32 	%r<8>;
	.reg .b32 	%f<11>;
	.reg .b64 	%rd<10>;

	ld.param.u64 	%rd2, [_Z10FD_kernel1PfS_fi_param_0];
	ld.param.u64 	%rd3, [_Z10FD_kernel1PfS_fi_param_1];
	ld.param.f32 	%f1, [_Z10FD_kernel1PfS_fi_param_2];
	ld.param.u32 	%r2, [_Z10FD_kernel1PfS_fi_param_3];
	cvta.to.global.u64 	%rd1, %rd3;
	mov.u32 	%r3, %tid.x;
	mov.u32 	%r4, %ntid.x;
	mov.u32 	%r5, %ctaid.x;
	mad.lo.s32 	%r1, %r4, %r5, %r3;
	add.s32 	%r6, %r1, 1;
	add.s32 	%r7, %r2, 2;
	setp.ge.s32 	%p1, %r6, %r7;
	@%p1 bra 	$L__BB0_2;
	cvta.to.global.u64 	%rd4, %rd2;
	mul.wide.s32 	%rd5, %r1, 4;
	add.s64 	%rd6, %rd4, %rd5;
	ld.global.f32 	%f2, [%rd6+8];
	ld.global.f32 	%f3, [%rd6];
	add.f32 	%f4, %f2, %f3;
	sub.f32 	%f5, %f2, %f3;
	mul.f32 	%f6, %f1, %f5;
	sub.f32 	%f7, %f4, %f6;
	mul.f32 	%f8, %f7, 0f3F000000;
	add.s64 	%rd7, %rd1, %rd5;
	st.global.f32 	[%rd7+4], %f8;
$L__BB0_2:
	setp.ne.s32 	%p2, %r1, 0;
	@%p2 bra 	$L__BB0_4;
	ld.global.f32 	%f9, [%rd1+4];
	st.global.f32 	[%rd1], %f9;
$L__BB0_4:
	setp.ne.s32 	%p3, %r1, %r2;
	@%p3 bra 	$L__BB0_6;
	mul.wide.s32 	%rd8, %r2, 4;
	add.s64 	%rd9, %rd1, %rd8;
	ld.global.f32 	%f10, [%rd9+4];
	st.global.f32 	[%rd9+8], %f10;
$L__BB0_6:
	ret;

}
	// .globl	_Z10FD_kernel2PfS_fi
.visible .entry _Z10FD_kernel2PfS_fi(
	.param .u64 .ptr .align 1 _Z10FD_kernel2PfS_fi_param_0,
	.param .u64 .ptr .align 1 _Z10FD_kernel2PfS_fi_param_1,
	.param .f32 _Z10FD_kernel2PfS_fi_param_2,
	.param .u32 _Z10FD_kernel2PfS_fi_param_3
)
{
	.reg .pred 	%p<8>;
	.reg .b32 	%r<19>;
	.reg .b32 	%f<15>;
	.reg .b64 	%rd<13>;
	// demoted variable
	.shared .align 4 .b8 _ZZ10FD_kernel2PfS_fiE5s_phi[264];
	ld.param.u64 	%rd4, [_Z10FD_kernel2PfS_fi_param_0];
	ld.param.u64 	%rd5, [_Z10FD_kernel2PfS_fi_param_1];
	ld.param.f32 	%f1, [_Z10FD_kernel2PfS_fi_param_2];
	ld.param.u32 	%r6, [_Z10FD_kernel2PfS_fi_param_3];
	cvta.to.global.u64 	%rd1, %rd5;
	cvta.to.global.u64 	%rd2, %rd4;
	mov.u32 	%r1, %tid.x;
	mov.u32 	%r7, %ntid.x;
	mov.u32 	%r8, %ctaid.x;
	mad.lo.s32 	%r2, %r7, %r8, %r1;
	add.s32 	%r3, %r2, 1;
	add.s32 	%r4, %r6, 2;
	setp.ge.s32 	%p1, %r3, %r4;
	mul.wide.s32 	%rd6, %r2, 4;
	add.s64 	%rd3, %rd2, %rd6;
	shl.b32 	%r9, %r1, 2;
	mov.u32 	%r10, _ZZ10FD_kernel2PfS_fiE5s_phi;
	add.s32 	%r5, %r10, %r9;
	@%p1 bra 	$L__BB1_2;
	ld.global.f32 	%f2, [%rd3+4];
	st.shared.f32 	[%r5+4], %f2;
$L__BB1_2:
	setp.eq.s32 	%p2, %r1, 63;
	@%p2 bra 	$L__BB1_5;
	setp.ne.s32 	%p3, %r1, 0;
	@%p3 bra 	$L__BB1_8;
	ld.global.f32 	%f5, [%rd3];
	st.shared.f32 	[_ZZ10FD_kernel2PfS_fiE5s_phi], %f5;
	bra.uni 	$L__BB1_8;
$L__BB1_5:
	setp.le.s32 	%p4, %r3, %r6;
	@%p4 bra 	$L__BB1_7;
	mul.wide.s32 	%rd7, %r6, 4;
	add.s64 	%rd8, %rd2, %rd7;
	ld.global.f32 	%f4, [%rd8+8];
	shr.s32 	%r11, %r4, 31;
	shr.u32 	%r12, %r11, 26;
	add.s32 	%r13, %r4, %r12;
	and.b32  	%r14, %r13, 1073741760;
	sub.s32 	%r15, %r4, %r14;
	shl.b32 	%r16, %r15, 2;
	add.s32 	%r18, %r10, %r16;
	st.shared.f32 	[%r18], %f4;
	bra.uni 	$L__BB1_8;
$L__BB1_7:
	ld.global.f32 	%f3, [%rd3+8];
	st.shared.f32 	[_ZZ10FD_kernel2PfS_fiE5s_phi+260], %f3;
$L__BB1_8:
	setp.ge.s32 	%p5, %r3, %r4;
	bar.sync 	0;
	@%p5 bra 	$L__BB1_10;
	ld.shared.f32 	%f6, [%r5+8];
	ld.shared.f32 	%f7, [%r5];
	add.f32 	%f8, %f6, %f7;
	sub.f32 	%f9, %f6, %f7;
	mul.f32 	%f10, %f1, %f9;
	sub.f32 	%f11, %f8, %f10;
	mul.f32 	%f12, %f11, 0f3F000000;
	add.s64 	%rd10, %rd1, %rd6;
	st.global.f32 	[%rd10+4], %f12;
$L__BB1_10:
	setp.ne.s32 	%p6, %r2, 0;
	@%p6 bra 	$L__BB1_12;
	ld.global.f32 	%f13, [%rd1+4];
	st.global.f32 	[%rd1], %f13;
$L__BB1_12:
	setp.ne.s32 	%p7, %r2, %r6;
	@%p7 bra 	$L__BB1_14;
	mul.wide.s32 	%rd11, %r6, 4;
	add.s64 	%rd12, %rd1, %rd11;
	ld.global.f32 	%f14, [%rd12+4];
	st.global.f32 	[%rd12+8], %f14;
$L__BB1_14:
	ret;

}


// ===== COMPILED SASS (sm_100) =====

	.target	sm_100

	.elftype	@"ET_EXEC"


//--------------------- .note.nv.tkinfo           --------------------------
	.section	.note.nv.tkinfo,"",@"SHT_NOTE"
	.sectionflags	@"SHF_NOTE_NV_TKINFO"
	.tkinfo
        /*0018*/ 	.word	0x00000002
        /*0030*/ 	.string	""
        /*0030*/ 	.string	"ptxas"
        /*0030*/ 	.string	"Cuda compilation tools, release 13.0, V13.0.88"
        /*0030*/ 	.string	"Build cuda_13.0.r13.0/compiler.36424714_0"
        /*0030*/ 	.string	"-arch sm_100 -m 64 "



//--------------------- .note.nv.cuinfo           --------------------------
	.section	.note.nv.cuinfo,"",@"SHT_NOTE"
	.sectionflags	@"SHF_NOTE_NV_CUINFO"
        /*0018*/ 	.short	0x0002
        /*001a*/ 	.short	0x0064
        /*001c*/ 	.short	0x0082
	.zero		2


//--------------------- .nv.info                  --------------------------
	.section	.nv.info,"",@"SHT_CUDA_INFO"
	.align	4


	//----- nvinfo : EIATTR_REGCOUNT
	.align		4
        /*0000*/ 	.byte	0x04, 0x2f
        /*0002*/ 	.short	(.L_1 - .L_0)
	.align		4
.L_0:
        /*0004*/ 	.word	index@(_Z10FD_kernel1PfS_fi)
        /*0008*/ 	.word	0x0000000c


	//----- nvinfo : EIATTR_FRAME_SIZE
	.align		4
.L_1:
        /*000c*/ 	.byte	0x04, 0x11
        /*000e*/ 	.short	(.L_3 - .L_2)
	.align		4
.L_2:
        /*0010*/ 	.word	index@(_Z10FD_kernel1PfS_fi)
        /*0014*/ 	.word	0x00000000


	//----- nvinfo : EIATTR_REGCOUNT
	.align		4
.L_3:
        /*0018*/ 	.byte	0x04, 0x2f
        /*001a*/ 	.short	(.L_5 - .L_4)
	.align		4
.L_4:
        /*001c*/ 	.word	index@(_Z10FD_kernel2PfS_fi)
        /*0020*/ 	.word	0x0000000e


	//----- nvinfo : EIATTR_FRAME_SIZE
	.align		4
.L_5:
        /*0024*/ 	.byte	0x04, 0x11
        /*0026*/ 	.short	(.L_7 - .L_6)
	.align		4
.L_6:
        /*0028*/ 	.word	index@(_Z10FD_kernel2PfS_fi)
        /*002c*/ 	.word	0x00000000


	//----- nvinfo : EIATTR_MIN_STACK_SIZE
	.align		4
.L_7:
        /*0030*/ 	.byte	0x04, 0x12
        /*0032*/ 	.short	(.L_9 - .L_8)
	.align		4
.L_8:
        /*0034*/ 	.word	index@(_Z10FD_kernel2PfS_fi)
        /*0038*/ 	.word	0x00000000


	//----- nvinfo : EIATTR_MIN_STACK_SIZE
	.align		4
.L_9:
        /*003c*/ 	.byte	0x04, 0x12
        /*003e*/ 	.short	(.L_11 - .L_10)
	.align		4
.L_10:
        /*0040*/ 	.word	index@(_Z10FD_kernel1PfS_fi)
        /*0044*/ 	.word	0x00000000
.L_11:


//--------------------- .nv.compat                --------------------------
	.section	.nv.compat,"",@"SHT_CUDA_COMPAT_INFO"
	.align	4
        /*0000*/ 	.byte	0x02, 0x09, 0x00, 0x00, 0x02, 0x02, 0x01, 0x00, 0x02, 0x05, 0x05, 0x00, 0x03, 0x07, 0x01, 0x01
        /*0010*/ 	.byte	0x02, 0x03, 0x00, 0x00, 0x02, 0x06, 0x01, 0x00, 0x04, 0x0b, 0x08, 0x00, 0x09, 0x00, 0x00, 0x00
        /*0020*/ 	.byte	0x00, 0x00, 0x00, 0x00


//--------------------- .nv.info._Z10FD_kernel2PfS_fi --------------------------
	.section	.nv.info._Z10FD_kernel2PfS_fi,"",@"SHT_CUDA_INFO"
	.sectionflags	@""
	.align	4


	//----- nvinfo : EIATTR_CUDA_API_VERSION
	.align		4
        /*0000*/ 	.byte	0x04, 0x37
        /*0002*/ 	.short	(.L_13 - .L_12)
.L_12:
        /*0004*/ 	.word	0x00000082


	//----- nvinfo : EIATTR_KPARAM_INFO
	.align		4
.L_13:
        /*0008*/ 	.byte	0x04, 0x17
        /*000a*/ 	.short	(.L_15 - .L_14)
.L_14:
        /*000c*/ 	.word	0x00000000
        /*0010*/ 	.short	0x0003
        /*0012*/ 	.short	0x0014
        /*0014*/ 	.byte	0x00, 0xf0, 0x11, 0x00


	//----- nvinfo : EIATTR_KPARAM_INFO
	.align		4
.L_15:
        /*0018*/ 	.byte	0x04, 0x17
        /*001a*/ 	.short	(.L_17 - .L_16)
.L_16:
        /*001c*/ 	.word	0x00000000
        /*0020*/ 	.short	0x0002
        /*0022*/ 	.short	0x0010
        /*0024*/ 	.byte	0x00, 0xf0, 0x11, 0x00


	//----- nvinfo : EIATTR_KPARAM_INFO
	.align		4
.L_17:
        /*0028*/ 	.byte	0x04, 0x17
        /*002a*/ 	.short	(.L_19 - .L_18)
.L_18:
        /*002c*/ 	.word	0x00000000
        /*0030*/ 	.short	0x0001
        /*0032*/ 	.short	0x0008
        /*0034*/ 	.byte	0x00, 0xf5, 0x21, 0x00


	//----- nvinfo : EIATTR_KPARAM_INFO
	.align		4
.L_19:
        /*0038*/ 	.byte	0x04, 0x17
        /*003a*/ 	.short	(.L_21 - .L_20)
.L_20:
        /*003c*/ 	.word	0x00000000
        /*0040*/ 	.short	0x0000
        /*0042*/ 	.short	0x0000
        /*0044*/ 	.byte	0x00, 0xf5, 0x21, 0x00


	//----- nvinfo : EIATTR_SPARSE_MMA_MASK
	.align		4
.L_21:
        /*0048*/ 	.byte	0x03, 0x50
        /*004a*/ 	.short	0x0000


	//----- nvinfo : EIATTR_MAXREG_COUNT
	.align		4
        /*004c*/ 	.byte	0x03, 0x1b
        /*004e*/ 	.short	0x00ff


	//----- nvinfo : EIATTR_NUM_BARRIERS
	.align		4
        /*0050*/ 	.byte	0x02, 0x4c
        /*0052*/ 	.byte	0x01
	.zero		1


	//----- nvinfo : EIATTR_MERCURY_ISA_VERSION
	.align		4
        /*0054*/ 	.byte	0x03, 0x5f
        /*0056*/ 	.short	0x0101


	//----- nvinfo : EIATTR_VRC_CTA_INIT_COUNT
	.align		4
        /*0058*/ 	.byte	0x02, 0x4a
	.zero		1
	.zero		1


	//----- nvinfo : EIATTR_EXIT_INSTR_OFFSETS
	.align		4
        /*005c*/ 	.byte	0x04, 0x1c
        /*005e*/ 	.short	(.L_23 - .L_22)


	//   ....[0]....
.L_22:
        /*0060*/ 	.word	0x000003c0


	//   ....[1]....
        /*0064*/ 	.word	0x00000410


	//----- nvinfo : EIATTR_CRS_STACK_SIZE
	.align		4
.L_23:
        /*0068*/ 	.byte	0x04, 0x1e
        /*006a*/ 	.short	(.L_25 - .L_24)
.L_24:
        /*006c*/ 	.word	0x00000000


	//----- nvinfo : EIATTR_CBANK_PARAM_SIZE
	.align		4
.L_25:
        /*0070*/ 	.byte	0x03, 0x19
        /*0072*/ 	.short	0x0018


	//----- nvinfo : EIATTR_PARAM_CBANK
	.align		4
        /*0074*/ 	.byte	0x04, 0x0a
        /*0076*/ 	.short	(.L_27 - .L_26)
	.align		4
.L_26:
        /*0078*/ 	.word	index@(.nv.constant0._Z10FD_kernel2PfS_fi)
        /*007c*/ 	.short	0x0380
        /*007e*/ 	.short	0x0018


	//----- nvinfo : EIATTR_SW_WAR
	.align		4
.L_27:
        /*0080*/ 	.byte	0x04, 0x36
        /*0082*/ 	.short	(.L_29 - .L_28)
.L_28:
        /*0084*/ 	.word	0x00000008
.L_29:


//--------------------- .nv.info._Z10FD_kernel1PfS_fi --------------------------
	.section	.nv.info._Z10FD_kernel1PfS_fi,"",@"SHT_CUDA_INFO"
	.sectionflags	@""
	.align	4


	//----- nvinfo : EIATTR_CUDA_API_VERSION
	.align		4
        /*0000*/ 	.byte	0x04, 0x37
        /*0002*/ 	.short	(.L_31 - .L_30)
.L_30:
        /*0004*/ 	.word	0x00000082


	//----- nvinfo : EIATTR_KPARAM_INFO
	.align		4
.L_31:
        /*0008*/ 	.byte	0x04, 0x17
        /*000a*/ 	.short	(.L_33 - .L_32)
.L_32:
        /*000c*/ 	.word	0x00000000
        /*0010*/ 	.short	0x0003
        /*0012*/ 	.short	0x0014
        /*0014*/ 	.byte	0x00, 0xf0, 0x11, 0x00


	//----- nvinfo : EIATTR_KPARAM_INFO
	.align		4
.L_33:
        /*0018*/ 	.byte	0x04, 0x17
        /*001a*/ 	.short	(.L_35 - .L_34)
.L_34:
        /*001c*/ 	.word	0x00000000
        /*0020*/ 	.short	0x0002
        /*0022*/ 	.short	0x0010
        /*0024*/ 	.byte	0x00, 0xf0, 0x11, 0x00


	//----- nvinfo : EIATTR_KPARAM_INFO
	.align		4
.L_35:
        /*0028*/ 	.byte	0x04, 0x17
        /*002a*/ 	.short	(.L_37 - .L_36)
.L_36:
        /*002c*/ 	.word	0x00000000
        /*0030*/ 	.short	0x0001
        /*0032*/ 	.short	0x0008
        /*0034*/ 	.byte	0x00, 0xf5, 0x21, 0x00


	//----- nvinfo : EIATTR_KPARAM_INFO
	.align		4
.L_37:
        /*0038*/ 	.byte	0x04, 0x17
        /*003a*/ 	.short	(.L_39 - .L_38)
.L_38:
        /*003c*/ 	.word	0x00000000
        /*0040*/ 	.short	0x0000
        /*0042*/ 	.short	0x0000
        /*0044*/ 	.byte	0x00, 0xf5, 0x21, 0x00


	//----- nvinfo : EIATTR_SPARSE_MMA_MASK
	.align		4
.L_39:
        /*0048*/ 	.byte	0x03, 0x50
        /*004a*/ 	.short	0x0000


	//----- nvinfo : EIATTR_MAXREG_COUNT
	.align		4
        /*004c*/ 	.byte	0x03, 0x1b
        /*004e*/ 	.short	0x00ff


	//----- nvinfo : EIATTR_MERCURY_ISA_VERSION
	.align		4
        /*0050*/ 	.byte	0x03, 0x5f
        /*0052*/ 	.short	0x0101


	//----- nvinfo : EIATTR_VRC_CTA_INIT_COUNT
	.align		4
        /*0054*/ 	.byte	0x02, 0x4a
	.zero		1
	.zero		1


	//----- nvinfo : EIATTR_EXIT_INSTR_OFFSETS
	.align		4
        /*0058*/ 	.byte	0x04, 0x1c
        /*005a*/ 	.short	(.L_41 - .L_40)


	//   ....[0]....
.L_40:
        /*005c*/ 	.word	0x00000210


	//   ....[1]....
        /*0060*/ 	.word	0x00000260


	//----- nvinfo : EIATTR_CRS_STACK_SIZE
	.align		4
.L_41:
        /*0064*/ 	.byte	0x04, 0x1e
        /*0066*/ 	.short	(.L_43 - .L_42)
.L_42:
        /*0068*/ 	.word	0x00000000


	//----- nvinfo : EIATTR_CBANK_PARAM_SIZE
	.align		4
.L_43:
        /*006c*/ 	.byte	0x03, 0x19
        /*006e*/ 	.short	0x0018


	//----- nvinfo : EIATTR_PARAM_CBANK
	.align		4
        /*0070*/ 	.byte	0x04, 0x0a
        /*0072*/ 	.short	(.L_45 - .L_44)
	.align		4
.L_44:
        /*0074*/ 	.word	index@(.nv.constant0._Z10FD_kernel1PfS_fi)
        /*0078*/ 	.short	0x0380
        /*007a*/ 	.short	0x0018


	//----- nvinfo : EIATTR_SW_WAR
	.align		4
.L_45:
        /*007c*/ 	.byte	0x04, 0x36
        /*007e*/ 	.short	(.L_47 - .L_46)
.L_46:
        /*0080*/ 	.word	0x00000008
.L_47:


//--------------------- .nv.callgraph             --------------------------
	.section	.nv.callgraph,"",@"SHT_CUDA_CALLGRAPH"
	.align	4
	.sectionentsize	8
	.align		4
        /*0000*/ 	.word	0x00000000
	.align		4
        /*0004*/ 	.word	0xffffffff
	.align		4
        /*0008*/ 	.word	0x00000000
	.align		4
        /*000c*/ 	.word	0xfffffffe
	.align		4
        /*0010*/ 	.word	0x00000000
	.align		4
        /*0014*/ 	.word	0xfffffffd
	.align		4
        /*0018*/ 	.word	0x00000000
	.align		4
        /*001c*/ 	.word	0xfffffffc


//--------------------- .text._Z10FD_kernel2PfS_fi --------------------------
	.section	.text._Z10FD_kernel2PfS_fi,"ax",@progbits
	.align	128
        .global         _Z10FD_kernel2PfS_fi
        .type           _Z10FD_kernel2PfS_fi,@function
        .size           _Z10FD_kernel2PfS_fi,(.L_x_13 - _Z10FD_kernel2PfS_fi)
        .other          _Z10FD_kernel2PfS_fi,@"STO_CUDA_ENTRY STV_DEFAULT"
_Z10FD_kernel2PfS_fi:
.text._Z10FD_kernel2PfS_fi:
[----:B------:R-:W-:Y:S01]  /*0000*/  LDC R1, c[0x0][0x37c] ;  /* 0x0000df00ff017b82 */ /* 0x000fe20000000800 */
[----:B------:R-:W0:Y:S07]  /*0010*/  S2R R10, SR_TID.X ;  /* 0x00000000000a7919 */ /* 0x000e2e0000002100 */
[----:B------:R-:W1:Y:S01]  /*0020*/  LDC R0, c[0x0][0x394] ;  /* 0x0000e500ff007b82 */ /* 0x000e620000000800 */
[----:B------:R-:W0:Y:S01]  /*0030*/  LDCU UR4, c[0x0][0x360] ;  /* 0x00006c00ff0477ac */ /* 0x000e220008000800 */
[----:B------:R-:W0:Y:S01]  /*0040*/  S2R R7, SR_CTAID.X ;  /* 0x0000000000077919 */ /* 0x000e220000002500 */
[----:B------:R-:W2:Y:S05]  /*0050*/  LDCU.64 UR6, c[0x0][0x358] ;  /* 0x00006b00ff0677ac */ /* 0x000eaa0008000a00 */
[----:B------:R-:W3:Y:S01]  /*0060*/  LDC.64 R4, c[0x0][0x380] ;  /* 0x0000e000ff047b82 */ /* 0x000ee20000000a00 */
[----:B-1----:R-:W-:-:S02]  /*0070*/  VIADD R6, R0, 0x2 ;  /* 0x0000000200067836 */ /* 0x002fc40000000000 */
[----:B0-----:R-:W-:-:S04]  /*0080*/  IMAD R7, R7, UR4, R10 ;  /* 0x0000000407077c24 */ /* 0x001fc8000f8e020a */
[C---:B---3--:R-:W-:Y:S01]  /*0090*/  IMAD.WIDE R2, R7.reuse, 0x4, R4 ;  /* 0x0000000407027825 */ /* 0x048fe200078e0204 */
[----:B------:R-:W-:-:S04]  /*00a0*/  IADD3 R9, PT, PT, R7, 0x1, RZ ;  /* 0x0000000107097810 */ /* 0x000fc80007ffe0ff */
[----:B------:R-:W-:-:S13]  /*00b0*/  ISETP.GE.AND P0, PT, R9, R6, PT ;  /* 0x000000060900720c */ /* 0x000fda0003f06270 */
[----:B--2---:R-:W2:Y:S01]  /*00c0*/  @!P0 LDG.E R11, desc[UR6][R2.64+0x4] ;  /* 0x00000406020b8981 */ /* 0x004ea2000c1e1900 */
[----:B------:R-:W0:Y:S01]  /*00d0*/  S2UR UR5, SR_CgaCtaId ;  /* 0x00000000000579c3 */ /* 0x000e220000008800 */
[----:B------:R-:W-:Y:S01]  /*00e0*/  UMOV UR4, 0x400 ;  /* 0x0000040000047882 */ /* 0x000fe20000000000 */
[----:B------:R-:W-:Y:S01]  /*00f0*/  ISETP.NE.AND P1, PT, R10, 0x3f, PT ;  /* 0x0000003f0a00780c */ /* 0x000fe20003f25270 */
[----:B------:R-:W-:Y:S01]  /*0100*/  BSSY.RECONVERGENT B0, `(.L_x_0) ;  /* 0x0000015000007945 */ /* 0x000fe20003800200 */
[----:B0-----:R-:W-:-:S06]  /*0110*/  ULEA UR4, UR5, UR4, 0x18 ;  /* 0x0000000405047291 */ /* 0x001fcc000f8ec0ff */
[----:B------:R-:W-:-:S05]  /*0120*/  LEA R8, R10, UR4, 0x2 ;  /* 0x000000040a087c11 */ /* 0x000fca000f8e10ff */
[----:B--2---:R0:W-:Y:S01]  /*0130*/  @!P0 STS [R8+0x4], R11 ;  /* 0x0000040b08008388 */ /* 0x0041e20000000800 */
[----:B------:R-:W-:Y:S05]  /*0140*/  @!P1 BRA `(.L_x_1) ;  /* 0x0000000000149947 */ /* 0x000fea0003800000 */
[----:B------:R-:W-:-:S13]  /*0150*/  ISETP.NE.AND P1, PT, R10, RZ, PT ;  /* 0x000000ff0a00720c */ /* 0x000fda0003f25270 */
[----:B------:R-:W-:Y:S05]  /*0160*/  @P1 BRA `(.L_x_2) ;  /* 0x0000000000381947 */ /* 0x000fea0003800000 */
[----:B------:R-:W2:Y:S04]  /*0170*/  LDG.E R2, desc[UR6][R2.64] ;  /* 0x0000000602027981 */ /* 0x000ea8000c1e1900 */
[----:B--2---:R2:W-:Y:S01]  /*0180*/  STS [UR4], R2 ;  /* 0x00000002ff007988 */ /* 0x0045e20008000804 */
[----:B------:R-:W-:Y:S05]  /*0190*/  BRA `(.L_x_2) ;  /* 0x00000000002c7947 */ /* 0x000fea0003800000 */
.L_x_1:
[----:B------:R-:W-:-:S13]  /*01a0*/  ISETP.GT.AND P1, PT, R9, R0, PT ;  /* 0x000000000900720c */ /* 0x000fda0003f24270 */
[----:B------:R-:W-:Y:S01]  /*01b0*/  @P1 IMAD.WIDE R4, R0, 0x4, R4 ;  /* 0x0000000400041825 */ /* 0x000fe200078e0204 */
[----:B------:R-:W2:Y:S05]  /*01c0*/  @!P1 LDG.E R2, desc[UR6][R2.64+0x8] ;  /* 0x0000080602029981 */ /* 0x000eaa000c1e1900 */
[----:B------:R-:W3:Y:S01]  /*01d0*/  @P1 LDG.E R4, desc[UR6][R4.64+0x8] ;  /* 0x0000080604041981 */ /* 0x000ee2000c1e1900 */
[----:B------:R-:W-:-:S04]  /*01e0*/  @P1 SHF.R.S32.HI R9, RZ, 0x1f, R6 ;  /* 0x0000001fff091819 */ /* 0x000fc80000011406 */
[----:B------:R-:W-:-:S04]  /*01f0*/  @P1 LEA.HI R9, R9, R6, RZ, 0x6 ;  /* 0x0000000609091211 */ /* 0x000fc800078f30ff */
[----:B------:R-:W-:-:S05]  /*0200*/  @P1 LOP3.LUT R9, R9, 0x3fffffc0, RZ, 0xc0, !PT ;  /* 0x3fffffc009091812 */ /* 0x000fca00078ec0ff */
[----:B------:R-:W-:-:S05]  /*0210*/  @P1 IMAD.IADD R9, R6, 0x1, -R9 ;  /* 0x0000000106091824 */ /* 0x000fca00078e0a09 */
[----:B------:R-:W-:-:S05]  /*0220*/  @P1 LEA R9, R9, UR4, 0x2 ;  /* 0x0000000409091c11 */ /* 0x000fca000f8e10ff */
[----:B---3--:R1:W-:Y:S04]  /*0230*/  @P1 STS [R9], R4 ;  /* 0x0000000409001388 */ /* 0x0083e80000000800 */
[----:B--2---:R1:W-:Y:S02]  /*0240*/  @!P1 STS [UR4+0x104], R2 ;  /* 0x00010402ff009988 */ /* 0x0043e40008000804 */
.L_x_2:
[----:B------:R-:W-:Y:S05]  /*0250*/  BSYNC.RECONVERGENT B0 ;  /* 0x0000000000007941 */ /* 0x000fea0003800200 */
.L_x_0:
[----:B------:R-:W-:Y:S01]  /*0260*/  BAR.SYNC.DEFER_BLOCKING 0x0 ;  /* 0x0000000000007b1d */ /* 0x000fe20000010000 */
[C---:B------:R-:W-:Y:S02]  /*0270*/  ISETP.NE.AND P1, PT, R7.reuse, RZ, PT ;  /* 0x000000ff0700720c */ /* 0x040fe40003f25270 */
[----:B------:R-:W-:-:S03]  /*0280*/  ISETP.NE.AND P2, PT, R7, R0, PT ;  /* 0x000000000700720c */ /* 0x000fc60003f45270 */
[----:B------:R-:W-:Y:S04]  /*0290*/  BSSY.RECONVERGENT B0, `(.L_x_3) ;  /* 0x000000c000007945 */ /* 0x000fe80003800200 */
[----:B------:R-:W-:Y:S06]  /*02a0*/  @P0 BRA `(.L_x_4) ;  /* 0x0000000000280947 */ /* 0x000fec0003800000 */
[----:B-1----:R-:W-:Y:S01]  /*02b0*/  LDS R4, [R8+0x8] ;  /* 0x0000080008047984 */ /* 0x002fe20000000800 */
[----:B--2---:R-:W1:Y:S01]  /*02c0*/  LDC.64 R2, c[0x0][0x388] ;  /* 0x0000e200ff027b82 */ /* 0x004e620000000a00 */
[----:B------:R-:W2:Y:S02]  /*02d0*/  LDCU UR4, c[0x0][0x390] ;  /* 0x00007200ff0477ac */ /* 0x000ea40008000800 */
[----:B------:R-:W3:Y:S01]  /*02e0*/  LDS R5, [R8] ;  /* 0x0000000008057984 */ /* 0x000ee20000000800 */
[----:B-1----:R-:W-:-:S04]  /*02f0*/  IMAD.WIDE R2, R7, 0x4, R2 ;  /* 0x0000000407027825 */ /* 0x002fc800078e0202 */
[C-C-:B---3--:R-:W-:Y:S01]  /*0300*/  FADD R6, R4.reuse, R5.reuse ;  /* 0x0000000504067221 */ /* 0x148fe20000000000 */
[----:B------:R-:W-:-:S04]  /*0310*/  FADD R5, R4, -R5 ;  /* 0x8000000504057221 */ /* 0x000fc80000000000 */
[----:B--2---:R-:W-:-:S04]  /*0320*/  FFMA R5, -R5, UR4, R6 ;  /* 0x0000000405057c23 */ /* 0x004fc80008000106 */
[----:B------:R-:W-:-:S05]  /*0330*/  FMUL R5, R5, 0.5 ;  /* 0x3f00000005057820 */ /* 0x000fca0000400000 */
[----:B------:R3:W-:Y:S02]  /*0340*/  STG.E desc[UR6][R2.64+0x4], R5 ;  /* 0x0000040502007986 */ /* 0x0007e4000c101906 */
.L_x_4:
[----:B------:R-:W-:Y:S05]  /*0350*/  BSYNC.RECONVERGENT B0 ;  /* 0x0000000000007941 */ /* 0x000fea0003800200 */
.L_x_3:
[----:B------:R-:W-:Y:S04]  /*0360*/  BSSY.RECONVERGENT B0, `(.L_x_5) ;  /* 0x0000005000007945 */ /* 0x000fe80003800200 */
[----:B------:R-:W-:Y:S05]  /*0370*/  @P1 BRA `(.L_x_6) ;  /* 0x00000000000c1947 */ /* 0x000fea0003800000 */
[----:B-123--:R-:W1:Y:S02]  /*0380*/  LDC.64 R2, c[0x0][0x388] ;  /* 0x0000e200ff027b82 */ /* 0x00ee640000000a00 */
[----:B-1----:R-:W2:Y:S04]  /*0390*/  LDG.E R5, desc[UR6][R2.64+0x4] ;  /* 0x0000040602057981 */ /* 0x002ea8000c1e1900 */
[----:B--2---:R4:W-:Y:S02]  /*03a0*/  STG.E desc[UR6][R2.64], R5 ;  /* 0x0000000502007986 */ /* 0x0049e4000c101906 */
.L_x_6:
[----:B------:R-:W-:Y:S05]  /*03b0*/  BSYNC.RECONVERGENT B0 ;  /* 0x0000000000007941 */ /* 0x000fea0003800200 */
.L_x_5:
[----:B------:R-:W-:Y:S05]  /*03c0*/  @P2 EXIT ;  /* 0x000000000000294d */ /* 0x000fea0003800000 */
[----:B-1234-:R-:W1:Y:S02]  /*03d0*/  LDC.64 R2, c[0x0][0x388] ;  /* 0x0000e200ff027b82 */ /* 0x01ee640000000a00 */
[----:B-1----:R-:W-:-:S05]  /*03e0*/  IMAD.WIDE R2, R0, 0x4, R2 ;  /* 0x0000000400027825 */ /* 0x002fca00078e0202 */
[----:B------:R-:W2:Y:S04]  /*03f0*/  LDG.E R5, desc[UR6][R2.64+0x4] ;  /* 0x0000040602057981 */ /* 0x000ea8000c1e1900 */
[----:B--2---:R-:W-:Y:S01]  /*0400*/  STG.E desc[UR6][R2.64+0x8], R5 ;  /* 0x0000080502007986 */ /* 0x004fe2000c101906 */
[----:B------:R-:W-:Y:S05]  /*0410*/  EXIT ;  /* 0x000000000000794d */ /* 0x000fea0003800000 */
.L_x_7:
[----:B------:R-:W-:-:S00]  /*0420*/  BRA `(.L_x_7) ;  /* 0xfffffffc00fc7947 */ /* 0x000fc0000383ffff */
[----:B------:R-:W-:-:S00]  /*0430*/  NOP ;  /* 0x0000000000007918 */ /* 0x000fc00000000000 */
        /* <DEDUP_REMOVED lines=12> */
.L_x_13:


//--------------------- .text._Z10FD_kernel1PfS_fi --------------------------
	.section	.text._Z10FD_kernel1PfS_fi,"ax",@progbits
	.align	128
        .global         _Z10FD_kernel1PfS_fi
        .type           _Z10FD_kernel1PfS_fi,@function
        .size           _Z10FD_kernel1PfS_fi,(.L_x_14 - _Z10FD_kernel1PfS_fi)
        .other          _Z10FD_kernel1PfS_fi,@"STO_CUDA_ENTRY STV_DEFAULT"
_Z10FD_kernel1PfS_fi:
.text._Z10FD_kernel1PfS_fi:
[----:B------:R-:W-:Y:S01]  /*0000*/  LDC R1, c[0x0][0x37c] ;  /* 0x0000df00ff017b82 */ /* 0x000fe20000000800 */
[----:B------:R-:W0:Y:S07]  /*0010*/  S2R R7, SR_TID.X ;  /* 0x0000000000077919 */ /* 0x000e2e0000002100 */
[----:B------:R-:W1:Y:S01]  /*0020*/  LDC R8, c[0x0][0x394] ;  /* 0x0000e500ff087b82 */ /* 0x000e620000000800 */
[----:B------:R-:W0:Y:S01]  /*0030*/  LDCU UR4, c[0x0][0x360] ;  /* 0x00006c00ff0477ac */ /* 0x000e220008000800 */
[----:B------:R-:W-:Y:S01]  /*0040*/  BSSY.RECONVERGENT B0, `(.L_x_8) ;  /* 0x0000016000007945 */ /* 0x000fe20003800200 */
[----:B------:R-:W0:Y:S01]  /*0050*/  S2R R0, SR_CTAID.X ;  /* 0x0000000000007919 */ /* 0x000e220000002500 */
[----:B-1----:R-:W-:Y:S01]  /*0060*/  IADD3 R3, PT, PT, R8, 0x2, RZ ;  /* 0x0000000208037810 */ /* 0x002fe20007ffe0ff */
[----:B0-----:R-:W-:Y:S01]  /*0070*/  IMAD R7, R0, UR4, R7 ;  /* 0x0000000400077c24 */ /* 0x001fe2000f8e0207 */
[----:B------:R-:W0:Y:S04]  /*0080*/  LDCU.64 UR4, c[0x0][0x358] ;  /* 0x00006b00ff0477ac */ /* 0x000e280008000a00 */
[----:B------:R-:W-:-:S02]  /*0090*/  IADD3 R0, PT, PT, R7, 0x1, RZ ;  /* 0x0000000107007810 */ /* 0x000fc40007ffe0ff */
[C---:B------:R-:W-:Y:S02]  /*00a0*/  ISETP.NE.AND P1, PT, R7.reuse, RZ, PT ;  /* 0x000000ff0700720c */ /* 0x040fe40003f25270 */
[----:B------:R-:W-:Y:S02]  /*00b0*/  ISETP.GE.AND P0, PT, R0, R3, PT ;  /* 0x000000030000720c */ /* 0x000fe40003f06270 */
[----:B------:R-:W-:-:S11]  /*00c0*/  ISETP.NE.AND P2, PT, R7, R8, PT ;  /* 0x000000080700720c */ /* 0x000fd60003f45270 */
[----:B0-----:R-:W-:Y:S05]  /*00d0*/  @P0 BRA `(.L_x_9) ;  /* 0x0000000000300947 */ /* 0x001fea0003800000 */
[----:B------:R-:W0:Y:S01]  /*00e0*/  LDC.64 R2, c[0x0][0x380] ;  /* 0x0000e000ff027b82 */ /* 0x000e220000000a00 */
[----:B------:R-:W1:Y:S07]  /*00f0*/  LDCU UR6, c[0x0][0x390] ;  /* 0x00007200ff0677ac */ /* 0x000e6e0008000800 */
[----:B------:R-:W2:Y:S01]  /*0100*/  LDC.64 R4, c[0x0][0x388] ;  /* 0x0000e200ff047b82 */ /* 0x000ea20000000a00 */
[----:B0-----:R-:W-:-:S05]  /*0110*/  IMAD.WIDE R2, R7, 0x4, R2 ;  /* 0x0000000407027825 */ /* 0x001fca00078e0202 */
[----:B------:R-:W3:Y:S04]  /*0120*/  LDG.E R0, desc[UR4][R2.64+0x8] ;  /* 0x0000080402007981 */ /* 0x000ee8000c1e1900 */
[----:B------:R-:W3:Y:S01]  /*0130*/  LDG.E R9, desc[UR4][R2.64] ;  /* 0x0000000402097981 */ /* 0x000ee2000c1e1900 */
[----:B--2---:R-:W-:-:S04]  /*0140*/  IMAD.WIDE R4, R7, 0x4, R4 ;  /* 0x0000000407047825 */ /* 0x004fc800078e0204 */
[C-C-:B---3--:R-:W-:Y:S01]  /*0150*/  FADD R6, R0.reuse, R9.reuse ;  /* 0x0000000900067221 */ /* 0x148fe20000000000 */
[----:B------:R-:W-:-:S04]  /*0160*/  FADD R9, R0, -R9 ;  /* 0x8000000900097221 */ /* 0x000fc80000000000 */
[----:B-1----:R-:W-:-:S04]  /*0170*/  FFMA R6, -R9, UR6, R6 ;  /* 0x0000000609067c23 */ /* 0x002fc80008000106 */
[----:B------:R-:W-:-:S05]  /*0180*/  FMUL R7, R6, 0.5 ;  /* 0x3f00000006077820 */ /* 0x000fca0000400000 */
[----:B------:R0:W-:Y:S02]  /*0190*/  STG.E desc[UR4][R4.64+0x4], R7 ;  /* 0x0000040704007986 */ /* 0x0001e4000c101904 */
.L_x_9:
[----:B------:R-:W-:Y:S05]  /*01a0*/  BSYNC.RECONVERGENT B0 ;  /* 0x0000000000007941 */ /* 0x000fea0003800200 */
.L_x_8:
[----:B------:R-:W-:Y:S04]  /*01b0*/  BSSY.RECONVERGENT B0, `(.L_x_10) ;  /* 0x0000005000007945 */ /* 0x000fe80003800200 */
[----:B------:R-:W-:Y:S05]  /*01c0*/  @P1 BRA `(.L_x_11) ;  /* 0x00000000000c1947 */ /* 0x000fea0003800000 */
[----:B------:R-:W0:Y:S02]  /*01d0*/  LDC.64 R2, c[0x0][0x388] ;  /* 0x0000e200ff027b82 */ /* 0x000e240000000a00 */
[----:B0-----:R-:W2:Y:S04]  /*01e0*/  LDG.E R5, desc[UR4][R2.64+0x4] ;  /* 0x0000040402057981 */ /* 0x001ea8000c1e1900 */
[----:B--2---:R1:W-:Y:S02]  /*01f0*/  STG.E desc[UR4][R2.64], R5 ;  /* 0x0000000502007986 */ /* 0x0043e4000c101904 */
.L_x_11:
[----:B------:R-:W-:Y:S05]  /*0200*/  BSYNC.RECONVERGENT B0 ;  /* 0x0000000000007941 */ /* 0x000fea0003800200 */
.L_x_10:
[----:B------:R-:W-:Y:S05]  /*0210*/  @P2 EXIT ;  /* 0x000000000000294d */ /* 0x000fea0003800000 */
[----:B-1----:R-:W1:Y:S02]  /*0220*/  LDC.64 R2, c[0x0][0x388] ;  /* 0x0000e200ff027b82 */ /* 0x002e640000000a00 */
[----:B-1----:R-:W-:-:S05]  /*0230*/  IMAD.WIDE R2, R8, 0x4, R2 ;  /* 0x0000000408027825 */ /* 0x002fca00078e0202 */
[----:B0-----:R-:W2:Y:S04]  /*0240*/  LDG.E R5, desc[UR4][R2.64+0x4] ;  /* 0x0000040402057981 */ /* 0x001ea8000c1e1900 */
[----:B--2---:R-:W-:Y:S01]  /*0250*/  STG.E desc[UR4][R2.64+0x8], R5 ;  /* 0x0000080502007986 */ /* 0x004fe2000c101904 */
[----:B------:R-:W-:Y:S05]  /*0260*/  EXIT ;  /* 0x000000000000794d */ /* 0x000fea0003800000 */
.L_x_12:
        /* <DEDUP_REMOVED lines=9> */
.L_x_14:


//--------------------- .nv.shared._Z10FD_kernel2PfS_fi --------------------------
	.section	.nv.shared._Z10FD_kernel2PfS_fi,"aw",@nobits
	.sectionflags	@""
	.align	4
.nv.shared._Z10FD_kernel2PfS_fi:
	.zero		1288


//--------------------- .nv.shared.reserved.0     --------------------------
	.section	.nv.shared.reserved.0,"aw",@nobits
	.weak		__nv_reservedSMEM_offset_0_alias
	.size		__nv_reservedSMEM_offset_0_alias, 0, 64
	.other		__nv_reservedSMEM_offset_0_alias,@"STO_CUDA_RESERVED_SHARED STV_DEFAULT"
__nv_reservedSMEM_offset_0_alias:
	.zero		0
	.zero		64


//--------------------- .nv.constant0._Z10FD_kernel2PfS_fi --------------------------
	.section	.nv.constant0._Z10FD_kernel2PfS_fi,"a",@progbits
	.sectionflags	@""
	.align	4
.nv.constant0._Z10FD_kernel2PfS_fi:
	.zero		920


//--------------------- .nv.constant0._Z10FD_kernel1PfS_fi --------------------------
	.section	.nv.constant0._Z10FD_kernel1PfS_fi,"a",@progbits
	.sectionflags	@""
	.align	4
.nv.constant0._Z10FD_kernel1PfS_fi:
	.zero		920


//--------------------- SYMBOLS --------------------------

	.type		.nv.reservedSmem.offset0,@object
	.size		.nv.reservedSmem.offset0,0x4
	.type		.nv.reservedSmem.cap,@object
	.size		.nv.reservedSmem.cap,0x4
